	.headerflags	@"EF_CUDA_TEXMODE_UNIFIED EF_CUDA_64BIT_ADDRESS EF_CUDA_ACCELERATORS EF_CUDA_SM90 EF_CUDA_VIRTUAL_SM(EF_CUDA_SM90)"
	.elftype	@"ET_EXEC"


//--------------------- .nv.info                  --------------------------
	.section	.nv.info,"",@"SHT_CUDA_INFO"
	.align	4


	//----- nvinfo : EIATTR_REGCOUNT
	.align		4
        /*0000*/ 	.byte	0x04, 0x2f
        /*0002*/ 	.short	(.L_3 - .L_2)
	.align		4
.L_2:
        /*0004*/ 	.word	index@(triton_poi_fused__native_batch_norm_legit_no_training_add_3)
        /*0008*/ 	.word	0x00000020


	//----- nvinfo : EIATTR_MIN_STACK_SIZE
	.align		4
.L_3:
        /*000c*/ 	.byte	0x04, 0x12
        /*000e*/ 	.short	(.L_5 - .L_4)
	.align		4
.L_4:
        /*0010*/ 	.word	index@(triton_poi_fused__native_batch_norm_legit_no_training_add_3)
        /*0014*/ 	.word	0x00000000


	//----- nvinfo : EIATTR_FRAME_SIZE
	.align		4
.L_5:
        /*0018*/ 	.byte	0x04, 0x11
        /*001a*/ 	.short	(.L_7 - .L_6)
	.align		4
.L_6:
        /*001c*/ 	.word	index@(triton_poi_fused__native_batch_norm_legit_no_training_add_3)
        /*0020*/ 	.word	0x00000000


	//----- nvinfo : EIATTR_MIN_STACK_SIZE
	.align		4
.L_7:
        /*0024*/ 	.byte	0x04, 0x12
        /*0026*/ 	.short	(.L_9 - .L_8)
	.align		4
.L_8:
        /*0028*/ 	.word	index@(triton_poi_fused__native_batch_norm_legit_no_training_add_3)
        /*002c*/ 	.word	0x00000000
.L_9:


//--------------------- .nv.info.triton_poi_fused__native_batch_norm_legit_no_training_add_3 --------------------------
	.section	.nv.info.triton_poi_fused__native_batch_norm_legit_no_training_add_3,"",@"SHT_CUDA_INFO"
	.sectionflags	@""
	.align	4


	//----- nvinfo : EIATTR_CUDA_API_VERSION
	.align		4
        /*0000*/ 	.byte	0x04, 0x37
        /*0002*/ 	.short	(.L_11 - .L_10)
.L_10:
        /*0004*/ 	.word	0x0000007c


	//----- nvinfo : EIATTR_KPARAM_INFO
	.align		4
.L_11:
        /*0008*/ 	.byte	0x04, 0x17
        /*000a*/ 	.short	(.L_13 - .L_12)
.L_12:
        /*000c*/ 	.word	0x00000000
        /*0010*/ 	.short	0x000b
        /*0012*/ 	.short	0x0058
        /*0014*/ 	.byte	0x00, 0xf0, 0x11, 0x00


	//----- nvinfo : EIATTR_KPARAM_INFO
	.align		4
.L_13:
        /*0018*/ 	.byte	0x04, 0x17
        /*001a*/ 	.short	(.L_15 - .L_14)
.L_14:
        /*001c*/ 	.word	0x00000000
        /*0020*/ 	.short	0x000a
        /*0022*/ 	.short	0x0050
        /*0024*/ 	.byte	0x00, 0xf4, 0x21, 0x00


	//----- nvinfo : EIATTR_KPARAM_INFO
	.align		4
.L_15:
        /*0028*/ 	.byte	0x04, 0x17
        /*002a*/ 	.short	(.L_17 - .L_16)
.L_16:
        /*002c*/ 	.word	0x00000000
        /*0030*/ 	.short	0x0009
        /*0032*/ 	.short	0x0048
        /*0034*/ 	.byte	0x00, 0xf4, 0x21, 0x00


	//----- nvinfo : EIATTR_KPARAM_INFO
	.align		4
.L_17:
        /*0038*/ 	.byte	0x04, 0x17
        /*003a*/ 	.short	(.L_19 - .L_18)
.L_18:
        /*003c*/ 	.word	0x00000000
        /*0040*/ 	.short	0x0008
        /*0042*/ 	.short	0x0040
        /*0044*/ 	.byte	0x00, 0xf4, 0x21, 0x00


	//----- nvinfo : EIATTR_KPARAM_INFO
	.align		4
.L_19:
        /*0048*/ 	.byte	0x04, 0x17
        /*004a*/ 	.short	(.L_21 - .L_20)
.L_20:
        /*004c*/ 	.word	0x00000000
        /*0050*/ 	.short	0x0007
        /*0052*/ 	.short	0x0038
        /*0054*/ 	.byte	0x00, 0xf4, 0x21, 0x00


	//----- nvinfo : EIATTR_KPARAM_INFO
	.align		4
.L_21:
        /*0058*/ 	.byte	0x04, 0x17
        /*005a*/ 	.short	(.L_23 - .L_22)
.L_22:
        /*005c*/ 	.word	0x00000000
        /*0060*/ 	.short	0x0006
        /*0062*/ 	.short	0x0030
        /*0064*/ 	.byte	0x00, 0xf4, 0x21, 0x00


	//----- nvinfo : EIATTR_KPARAM_INFO
	.align		4
.L_23:
        /*0068*/ 	.byte	0x04, 0x17
        /*006a*/ 	.short	(.L_25 - .L_24)
.L_24:
        /*006c*/ 	.word	0x00000000
        /*0070*/ 	.short	0x0005
        /*0072*/ 	.short	0x0028
        /*0074*/ 	.byte	0x00, 0xf4, 0x21, 0x00


	//----- nvinfo : EIATTR_KPARAM_INFO
	.align		4
.L_25:
        /*0078*/ 	.byte	0x04, 0x17
        /*007a*/ 	.short	(.L_27 - .L_26)
.L_26:
        /*007c*/ 	.word	0x00000000
        /*0080*/ 	.short	0x0004
        /*0082*/ 	.short	0x0020
        /*0084*/ 	.byte	0x00, 0xf4, 0x21, 0x00


	//----- nvinfo : EIATTR_KPARAM_INFO
	.align		4
.L_27:
        /*0088*/ 	.byte	0x04, 0x17
        /*008a*/ 	.short	(.L_29 - .L_28)
.L_28:
        /*008c*/ 	.word	0x00000000
        /*0090*/ 	.short	0x0003
        /*0092*/ 	.short	0x0018
        /*0094*/ 	.byte	0x00, 0xf4, 0x21, 0x00


	//----- nvinfo : EIATTR_KPARAM_INFO
	.align		4
.L_29:
        /*0098*/ 	.byte	0x04, 0x17
        /*009a*/ 	.short	(.L_31 - .L_30)
.L_30:
        /*009c*/ 	.word	0x00000000
        /*00a0*/ 	.short	0x0002
        /*00a2*/ 	.short	0x0010
        /*00a4*/ 	.byte	0x00, 0xf4, 0x21, 0x00


	//----- nvinfo : EIATTR_KPARAM_INFO
	.align		4
.L_31:
        /*00a8*/ 	.byte	0x04, 0x17
        /*00aa*/ 	.short	(.L_33 - .L_32)
.L_32:
        /*00ac*/ 	.word	0x00000000
        /*00b0*/ 	.short	0x0001
        /*00b2*/ 	.short	0x0008
        /*00b4*/ 	.byte	0x00, 0xf4, 0x21, 0x00


	//----- nvinfo : EIATTR_KPARAM_INFO
	.align		4
.L_33:
        /*00b8*/ 	.byte	0x04, 0x17
        /*00ba*/ 	.short	(.L_35 - .L_34)
.L_34:
        /*00bc*/ 	.word	0x00000000
        /*00c0*/ 	.short	0x0000
        /*00c2*/ 	.short	0x0000
        /*00c4*/ 	.byte	0x00, 0xf4, 0x21, 0x00


	//----- nvinfo : EIATTR_SPARSE_MMA_MASK
	.align		4
.L_35:
        /*00c8*/ 	.byte	0x03, 0x50
        /*00ca*/ 	.short	0x0000


	//----- nvinfo : EIATTR_MAXREG_COUNT
	.align		4
        /*00cc*/ 	.byte	0x03, 0x1b
        /*00ce*/ 	.short	0x00ff


	//----- nvinfo : EIATTR_EXIT_INSTR_OFFSETS
	.align		4
        /*00d0*/ 	.byte	0x04, 0x1c
        /*00d2*/ 	.short	(.L_37 - .L_36)


	//   ....[0]....
.L_36:
        /*00d4*/ 	.word	0x00000520


	//   ....[1]....
        /*00d8*/ 	.word	0x00000540


	//----- nvinfo : EIATTR_REQNTID
	.align		4
.L_37:
        /*00dc*/ 	.byte	0x04, 0x10
        /*00de*/ 	.short	(.L_39 - .L_38)
.L_38:
        /*00e0*/ 	.word	0x00000080
        /*00e4*/ 	.word	0x00000001
        /*00e8*/ 	.word	0x00000001


	//----- nvinfo : EIATTR_CBANK_PARAM_SIZE
	.align		4
.L_39:
        /*00ec*/ 	.byte	0x03, 0x19
        /*00ee*/ 	.short	0x005c


	//----- nvinfo : EIATTR_PARAM_CBANK
	.align		4
        /*00f0*/ 	.byte	0x04, 0x0a
        /*00f2*/ 	.short	(.L_41 - .L_40)
	.align		4
.L_40:
        /*00f4*/ 	.word	index@(.nv.constant0.triton_poi_fused__native_batch_norm_legit_no_training_add_3)
        /*00f8*/ 	.short	0x0210
        /*00fa*/ 	.short	0x005c


	//----- nvinfo : EIATTR_SW_WAR
	.align		4
.L_41:
        /*00fc*/ 	.byte	0x04, 0x36
        /*00fe*/ 	.short	(.L_43 - .L_42)
.L_42:
        /*0100*/ 	.word	0x00000008
.L_43:


//--------------------- .nv.callgraph             --------------------------
	.section	.nv.callgraph,"",@"SHT_CUDA_CALLGRAPH"
	.align	4
	.sectionentsize	8
	.align		4
        /*0000*/ 	.word	0x00000000
	.align		4
        /*0004*/ 	.word	0xffffffff
	.align		4
        /*0008*/ 	.word	0x00000000
	.align		4
        /*000c*/ 	.word	0xfffffffe
	.align		4
        /*0010*/ 	.word	0x00000000
	.align		4
        /*0014*/ 	.word	0xfffffffd
	.align		4
        /*0018*/ 	.word	0x00000000
	.align		4
        /*001c*/ 	.word	0xfffffffc


//--------------------- .nv.constant4             --------------------------
	.section	.nv.constant4,"a",@progbits
	.align	8
	.align		8
.nv.constant4:
        /*0000*/ 	.dword	_$_str
	.align		8
        /*0008*/ 	.dword	_$_str_$_2


//--------------------- .text.triton_poi_fused__native_batch_norm_legit_no_training_add_3 --------------------------
	.section	.text.triton_poi_fused__native_batch_norm_legit_no_training_add_3,"ax",@progbits
	.align	128
        .global         triton_poi_fused__native_batch_norm_legit_no_training_add_3
        .type           triton_poi_fused__native_batch_norm_legit_no_training_add_3,@function
        .size           triton_poi_fused__native_batch_norm_legit_no_training_add_3,(.L_x_1 - triton_poi_fused__native_batch_norm_legit_no_training_add_3)
        .other          triton_poi_fused__native_batch_norm_legit_no_training_add_3,@"STO_CUDA_ENTRY STV_DEFAULT"
triton_poi_fused__native_batch_norm_legit_no_training_add_3:
.text.triton_poi_fused__native_batch_norm_legit_no_training_add_3:
[----:B------:R-:W0:Y:S01]  /*0000*/  LDC R1, c[0x0][0x28] ;  /* 0x00000a00ff017b82 */ /* 0x000e220000000800 */
[----:B------:R-:W1:Y:S07]  /*0010*/  S2R R2, SR_TID.X ;  /* 0x0000000000027919 */ /* 0x000e6e0000002100 */
[----:B------:R-:W2:Y:S01]  /*0020*/  LDC.64 R26, c[0x0][0x220] ;  /* 0x00008800ff1a7b82 */ /* 0x000ea20000000a00 */
[----:B------:R-:W-:Y:S01]  /*0030*/  CS2R R6, SRZ ;  /* 0x0000000000067805 */ /* 0x000fe2000001ff00 */
[----:B------:R-:W-:Y:S01]  /*0040*/  ULDC.64 UR4, c[0x0][0x208] ;  /* 0x0000820000047ab9 */ /* 0x000fe20000000a00 */
[----:B------:R-:W3:Y:S05]  /*0050*/  S2R R3, SR_CTAID.X ;  /* 0x0000000000037919 */ /* 0x000eea0000002500 */
[----:B------:R-:W4:Y:S08]  /*0060*/  LDC.64 R28, c[0x0][0x248] ;  /* 0x00009200ff1c7b82 */ /* 0x000f300000000a00 */
[----:B------:R-:W5:Y:S08]  /*0070*/  LDC.64 R22, c[0x0][0x210] ;  /* 0x00008400ff167b82 */ /* 0x000f700000000a00 */
[----:B------:R-:W2:Y:S01]  /*0080*/  LDC.64 R8, c[0x0][0x218] ;  /* 0x00008600ff087b82 */ /* 0x000ea20000000a00 */
[----:B-1----:R-:W-:-:S07]  /*0090*/  LOP3.LUT R2, R2, 0x7f, RZ, 0xc0, !PT ;  /* 0x0000007f02027812 */ /* 0x002fce00078ec0ff */
[----:B------:R-:W1:Y:S01]  /*00a0*/  LDC.64 R10, c[0x0][0x238] ;  /* 0x00008e00ff0a7b82 */ /* 0x000e620000000a00 */
[----:B---3--:R-:W-:Y:S02]  /*00b0*/  SHF.R.S32.HI R0, RZ, 0x18, R3 ;  /* 0x00000018ff007819 */ /* 0x008fe40000011403 */
[----:B------:R-:W-:Y:S02]  /*00c0*/  LEA R2, R3, R2, 0x7 ;  /* 0x0000000203027211 */ /* 0x000fe400078e38ff */
[----:B------:R-:W-:-:S03]  /*00d0*/  SGXT R3, R0, 0x1 ;  /* 0x000000010003781a */ /* 0x000fc60000000200 */
[----:B------:R-:W3:Y:S01]  /*00e0*/  LDC.64 R12, c[0x0][0x240] ;  /* 0x00009000ff0c7b82 */ /* 0x000ee20000000a00 */
[----:B------:R-:W-:Y:S02]  /*00f0*/  ISETP.GE.AND P4, PT, R2, 0x2a0, PT ;  /* 0x000002a00200780c */ /* 0x000fe40003f86270 */
[----:B------:R-:W-:-:S04]  /*0100*/  LEA.HI R3, R3, R2, RZ, 0x2 ;  /* 0x0000000203037211 */ /* 0x000fc800078f10ff */
[----:B------:R-:W-:Y:S01]  /*0110*/  SHF.R.S32.HI R3, RZ, 0x2, R3 ;  /* 0x00000002ff037819 */ /* 0x000fe20000011403 */
[----:B------:R-:W3:Y:S04]  /*0120*/  LDC.64 R14, c[0x0][0x228] ;  /* 0x00008a00ff0e7b82 */ /* 0x000ee80000000a00 */
[----:B------:R-:W-:-:S04]  /*0130*/  IMAD.HI R0, R3, 0x30c30c31, RZ ;  /* 0x30c30c3103007827 */ /* 0x000fc800078e02ff */
[----:B------:R-:W3:Y:S01]  /*0140*/  LDC.64 R16, c[0x0][0x230] ;  /* 0x00008c00ff107b82 */ /* 0x000ee20000000a00 */
[----:B------:R-:W-:-:S04]  /*0150*/  SHF.R.U32.HI R5, RZ, 0x1f, R0 ;  /* 0x0000001fff057819 */ /* 0x000fc80000011600 */
[----:B------:R-:W-:Y:S02]  /*0160*/  LEA.HI.SX32 R0, R0, R5, 0x1d ;  /* 0x0000000500007211 */ /* 0x000fe400078feaff */
[----:B------:R-:W-:Y:S01]  /*0170*/  CS2R R4, SRZ ;  /* 0x0000000000047805 */ /* 0x000fe2000001ff00 */
[----:B------:R-:W3:Y:S02]  /*0180*/  LDC.64 R18, c[0x0][0x250] ;  /* 0x00009400ff127b82 */ /* 0x000ee40000000a00 */
[----:B------:R-:W-:-:S04]  /*0190*/  IMAD R25, R0, -0x2a, R3 ;  /* 0xffffffd600197824 */ /* 0x000fc800078e0203 */
[C---:B--2---:R-:W-:Y:S02]  /*01a0*/  IMAD.WIDE R26, R25.reuse, 0x4, R26 ;  /* 0x00000004191a7825 */ /* 0x044fe400078e021a */
[----:B------:R-:W2:Y:S02]  /*01b0*/  LDC.64 R20, c[0x0][0x258] ;  /* 0x00009600ff147b82 */ /* 0x000ea40000000a00 */
[----:B----4-:R-:W-:Y:S01]  /*01c0*/  IMAD.WIDE R28, R25, 0x4, R28 ;  /* 0x00000004191c7825 */ /* 0x010fe200078e021c */
[----:B------:R4:W2:Y:S04]  /*01d0*/  @!P4 LDG.E.EL R5, desc[UR4][R26.64] ;  /* 0x000000041a05c981 */ /* 0x0008a8000c2e1900 */
[----:B------:R-:W2:Y:S01]  /*01e0*/  @!P4 LDG.E.EL R6, desc[UR4][R28.64] ;  /* 0x000000041c06c981 */ /* 0x000ea2000c2e1900 */
[----:B------:R-:W-:Y:S01]  /*01f0*/  HFMA2.MMA R3, -RZ, RZ, 0, 0 ;  /* 0x00000000ff037435 */ /* 0x000fe200000001ff */
[----:B------:R-:W-:Y:S01]  /*0200*/  MOV R0, RZ ;  /* 0x000000ff00007202 */ /* 0x000fe20000000f00 */
[----:B-----5:R-:W-:-:S04]  /*0210*/  IMAD.WIDE R22, R2, 0x4, R22 ;  /* 0x0000000402167825 */ /* 0x020fc800078e0216 */
[----:B0-----:R-:W-:Y:S01]  /*0220*/  IMAD.WIDE R8, R25, 0x4, R8 ;  /* 0x0000000419087825 */ /* 0x001fe200078e0208 */
[----:B----4-:R-:W-:-:S03]  /*0230*/  HFMA2.MMA R27, -RZ, RZ, 0, 0 ;  /* 0x00000000ff1b7435 */ /* 0x010fc600000001ff */
[----:B-1----:R-:W-:Y:S01]  /*0240*/  IMAD.WIDE R10, R2, 0x4, R10 ;  /* 0x00000004020a7825 */ /* 0x002fe200078e020a */
[----:B------:R0:W4:Y:S03]  /*0250*/  @!P4 LDG.E R3, desc[UR4][R22.64] ;  /* 0x000000041603c981 */ /* 0x000126000c1e1900 */
[C---:B---3--:R-:W-:Y:S01]  /*0260*/  IMAD.WIDE R12, R25.reuse, 0x4, R12 ;  /* 0x00000004190c7825 */ /* 0x048fe200078e020c */
[----:B------:R1:W4:Y:S03]  /*0270*/  @!P4 LDG.E.EL R0, desc[UR4][R8.64] ;  /* 0x000000040800c981 */ /* 0x000326000c2e1900 */
[----:B------:R-:W-:Y:S01]  /*0280*/  IMAD.WIDE R14, R25, 0x4, R14 ;  /* 0x00000004190e7825 */ /* 0x000fe200078e020e */
[----:B------:R3:W5:Y:S01]  /*0290*/  @!P4 LDG.E R7, desc[UR4][R10.64] ;  /* 0x000000040a07c981 */ /* 0x000762000c1e1900 */
[----:B0-----:R-:W-:-:S02]  /*02a0*/  MOV R22, RZ ;  /* 0x000000ff00167202 */ /* 0x001fc40000000f00 */
[C---:B------:R-:W-:Y:S01]  /*02b0*/  IMAD.WIDE R16, R25.reuse, 0x4, R16 ;  /* 0x0000000419107825 */ /* 0x040fe200078e0210 */
[----:B------:R-:W5:Y:S01]  /*02c0*/  @!P4 LDG.E.EL R4, desc[UR4][R12.64] ;  /* 0x000000040c04c981 */ /* 0x000f62000c2e1900 */
[----:B-1----:R-:W0:Y:S02]  /*02d0*/  LDC.64 R8, c[0x0][0x260] ;  /* 0x00009800ff087b82 */ /* 0x002e240000000a00 */
[C---:B------:R-:W-:Y:S01]  /*02e0*/  IMAD.WIDE R18, R25.reuse, 0x4, R18 ;  /* 0x0000000419127825 */ /* 0x040fe200078e0212 */
[----:B------:R-:W4:Y:S03]  /*02f0*/  @!P4 LDG.E.EL R27, desc[UR4][R14.64] ;  /* 0x000000040e1bc981 */ /* 0x000f26000c2e1900 */
[----:B--2---:R-:W-:Y:S01]  /*0300*/  IMAD.WIDE R20, R25, 0x4, R20 ;  /* 0x0000000419147825 */ /* 0x004fe200078e0214 */
[----:B------:R-:W-:-:S04]  /*0310*/  CS2R R24, SRZ ;  /* 0x0000000000187805 */ /* 0x000fc8000001ff00 */
[----:B------:R-:W2:Y:S04]  /*0320*/  @!P4 LDG.E.EL R22, desc[UR4][R20.64] ;  /* 0x000000041416c981 */ /* 0x000ea8000c2e1900 */
[----:B------:R-:W2:Y:S04]  /*0330*/  @!P4 LDG.E.EL R24, desc[UR4][R16.64] ;  /* 0x000000041018c981 */ /* 0x000ea8000c2e1900 */
[----:B------:R-:W2:Y:S01]  /*0340*/  @!P4 LDG.E.EL R25, desc[UR4][R18.64] ;  /* 0x000000041219c981 */ /* 0x000ea2000c2e1900 */
[----:B0-----:R-:W-:-:S04]  /*0350*/  IMAD.WIDE R8, R2, 0x4, R8 ;  /* 0x0000000402087825 */ /* 0x001fc800078e0208 */
[----:B------:R-:W-:Y:S01]  /*0360*/  FADD R5, R5, 0.0010000000474974513054 ;  /* 0x3a83126f05057421 */ /* 0x000fe20000000000 */
[----:B------:R-:W-:-:S03]  /*0370*/  FADD R6, R6, 0.0010000000474974513054 ;  /* 0x3a83126f06067421 */ /* 0x000fc60000000000 */
[----:B---3--:R-:W0:Y:S08]  /*0380*/  MUFU.SQRT R10, R5 ;  /* 0x00000005000a7308 */ /* 0x008e300000002000 */
[----:B------:R-:W1:Y:S01]  /*0390*/  MUFU.SQRT R11, R6 ;  /* 0x00000006000b7308 */ /* 0x000e620000002000 */
[C---:B0-----:R-:W-:Y:S02]  /*03a0*/  FSETP.GT.AND P0, PT, R10.reuse, 8.50705917302346158658e+37, PT ;  /* 0x7e8000000a00780b */ /* 0x041fe40003f04000 */
[----:B------:R-:W-:-:S02]  /*03b0*/  FSETP.GEU.AND P2, PT, R10, 1.175494350822287508e-38, PT ;  /* 0x008000000a00780b */ /* 0x000fc40003f4e000 */
[C---:B-1----:R-:W-:Y:S02]  /*03c0*/  FSETP.GT.AND P1, PT, R11.reuse, 8.50705917302346158658e+37, PT ;  /* 0x7e8000000b00780b */ /* 0x042fe40003f24000 */
[----:B------:R-:W-:-:S07]  /*03d0*/  FSETP.GEU.AND P3, PT, R11, 1.175494350822287508e-38, PT ;  /* 0x008000000b00780b */ /* 0x000fce0003f6e000 */
[----:B------:R-:W-:Y:S01]  /*03e0*/  @P0 FMUL R10, R10, 0.25 ;  /* 0x3e8000000a0a0820 */ /* 0x000fe20000400000 */
[----:B------:R-:W-:-:S03]  /*03f0*/  HFMA2.MMA R6, -RZ, RZ, 1.625, 0 ;  /* 0x3e800000ff067435 */ /* 0x000fc600000001ff */
[----:B------:R-:W-:Y:S01]  /*0400*/  @!P2 FMUL R10, R10, 16777216 ;  /* 0x4b8000000a0aa820 */ /* 0x000fe20000400000 */
[----:B------:R-:W-:-:S04]  /*0410*/  @P1 FMUL R11, R11, 0.25 ;  /* 0x3e8000000b0b1820 */ /* 0x000fc80000400000 */
[----:B------:R-:W-:Y:S01]  /*0420*/  @!P3 FMUL R11, R11, 16777216 ;  /* 0x4b8000000b0bb820 */ /* 0x000fe20000400000 */
[----:B------:R-:W0:Y:S01]  /*0430*/  MUFU.RCP R10, R10 ;  /* 0x0000000a000a7308 */ /* 0x000e220000001000 */
[----:B------:R-:W-:-:S07]  /*0440*/  FSEL R5, R6, 1, P0 ;  /* 0x3f80000006057808 */ /* 0x000fce0000000000 */
[----:B------:R-:W1:Y:S01]  /*0450*/  MUFU.RCP R11, R11 ;  /* 0x0000000b000b7308 */ /* 0x000e620000001000 */
[----:B------:R-:W-:Y:S01]  /*0460*/  FSEL R6, R6, 1, P1 ;  /* 0x3f80000006067808 */ /* 0x000fe20000800000 */
[----:B------:R-:W-:-:S04]  /*0470*/  @!P2 FMUL R5, R5, 16777216 ;  /* 0x4b8000000505a820 */ /* 0x000fc80000400000 */
[----:B------:R-:W-:Y:S01]  /*0480*/  @!P3 FMUL R6, R6, 16777216 ;  /* 0x4b8000000606b820 */ /* 0x000fe20000400000 */
[----:B----4-:R-:W-:Y:S01]  /*0490*/  FADD R3, -R0, R3 ;  /* 0x0000000300037221 */ /* 0x010fe20000000100 */
[----:B-----5:R-:W-:Y:S01]  /*04a0*/  FADD R7, -R4, R7 ;  /* 0x0000000704077221 */ /* 0x020fe20000000100 */
[----:B0-----:R-:W-:Y:S01]  /*04b0*/  FMUL R10, R10, R5 ;  /* 0x000000050a0a7220 */ /* 0x001fe20000400000 */
[----:B-1----:R-:W-:-:S03]  /*04c0*/  FMUL R6, R11, R6 ;  /* 0x000000060b067220 */ /* 0x002fc60000400000 */
[----:B------:R-:W-:Y:S01]  /*04d0*/  FMUL R3, R10, R3 ;  /* 0x000000030a037220 */ /* 0x000fe20000400000 */
[----:B------:R-:W-:-:S03]  /*04e0*/  FMUL R7, R6, R7 ;  /* 0x0000000706077220 */ /* 0x000fc60000400000 */
[----:B--2---:R-:W-:Y:S01]  /*04f0*/  FFMA R3, R3, R27, R24 ;  /* 0x0000001b03037223 */ /* 0x004fe20000000018 */
[----:B------:R-:W-:-:S04]  /*0500*/  FFMA R22, R7, R25, R22 ;  /* 0x0000001907167223 */ /* 0x000fc80000000016 */
[----:B------:R-:W-:Y:S01]  /*0510*/  FADD R3, R3, R22 ;  /* 0x0000001603037221 */ /* 0x000fe20000000000 */
[----:B------:R-:W-:Y:S06]  /*0520*/  @P4 EXIT ;  /* 0x000000000000494d */ /* 0x000fec0003800000 */
[----:B------:R-:W-:Y:S01]  /*0530*/  STG.E desc[UR4][R8.64], R3 ;  /* 0x0000000308007986 */ /* 0x000fe2000c101904 */
[----:B------:R-:W-:Y:S05]  /*0540*/  EXIT ;  /* 0x000000000000794d */ /* 0x000fea0003800000 */
.L_x_0:
[----:B------:R-:W-:-:S00]  /*0550*/  BRA `(.L_x_0) ;  /* 0xfffffffc00fc7947 */ /* 0x000fc0000383ffff */
[----:B------:R-:W-:-:S00]  /*0560*/  NOP ;  /* 0x0000000000007918 */ /* 0x000fc00000000000 */
        /* <DEDUP_REMOVED lines=9> */
.L_x_1:


//--------------------- .nv.global.init           --------------------------
	.section	.nv.global.init,"aw",@progbits
.nv.global.init:
	.type		_$_str,@object
	.size		_$_str,(_$_str_$_2 - _$_str)
_$_str:
        /*0000*/ 	.byte	0x5f, 0x5f, 0x43, 0x55, 0x44, 0x41, 0x5f, 0x46, 0x54, 0x5a, 0x00
	.type		_$_str_$_2,@object
	.size		_$_str_$_2,(.L_1 - _$_str_$_2)
_$_str_$_2:
        /*000b*/ 	.byte	0x5f, 0x5f, 0x43, 0x55, 0x44, 0x41, 0x5f, 0x50, 0x52, 0x45, 0x43, 0x5f, 0x53, 0x51, 0x52, 0x54
        /*001b*/ 	.byte	0x00
.L_1:


//--------------------- .nv.constant0.triton_poi_fused__native_batch_norm_legit_no_training_add_3 --------------------------
	.section	.nv.constant0.triton_poi_fused__native_batch_norm_legit_no_training_add_3,"a",@progbits
	.sectionflags	@""
	.align	4
.nv.constant0.triton_poi_fused__native_batch_norm_legit_no_training_add_3:
	.zero		620
